//
// Generated by NVIDIA NVVM Compiler
//
// Compiler Build ID: CL-36424714
// Cuda compilation tools, release 13.0, V13.0.88
// Based on NVVM 20.0.0
//

.version 9.0
.target sm_100
.address_size 64

	// .globl	_Z9race_testPjPi

.visible .entry _Z9race_testPjPi(
	.param .u64 .ptr .align 1 _Z9race_testPjPi_param_0,
	.param .u64 .ptr .align 1 _Z9race_testPjPi_param_1
)
{
	.reg .b32 	%r<3>;
	.reg .b64 	%rd<7>;

	ld.param.u64 	%rd1, [_Z9race_testPjPi_param_0];
	ld.param.u64 	%rd2, [_Z9race_testPjPi_param_1];
	cvta.to.global.u64 	%rd3, %rd2;
	cvta.to.global.u64 	%rd4, %rd1;
	mov.u32 	%r1, %tid.x;
	atom.global.add.u32 	%r2, [%rd4], 1;
	mul.wide.s32 	%rd5, %r2, 4;
	add.s64 	%rd6, %rd3, %rd5;
	st.global.u32 	[%rd6], %r1;
	ret;

}


// ===== COMPILED SASS (sm_100) =====

	.target	sm_100

	.elftype	@"ET_EXEC"


//--------------------- .note.nv.tkinfo           --------------------------
	.section	.note.nv.tkinfo,"",@"SHT_NOTE"
	.sectionflags	@"SHF_NOTE_NV_TKINFO"
	.tkinfo
        /*0018*/ 	.word	0x00000002
        /*0030*/ 	.string	""
        /*0030*/ 	.string	"ptxas"
        /*0030*/ 	.string	"Cuda compilation tools, release 13.0, V13.0.88"
        /*0030*/ 	.string	"Build cuda_13.0.r13.0/compiler.36424714_0"
        /*0030*/ 	.string	"-arch sm_100 -m 64 "



//--------------------- .note.nv.cuinfo           --------------------------
	.section	.note.nv.cuinfo,"",@"SHT_NOTE"
	.sectionflags	@"SHF_NOTE_NV_CUINFO"
        /*0018*/ 	.short	0x0002
        /*001a*/ 	.short	0x0064
        /*001c*/ 	.short	0x0082
	.zero		2


//--------------------- .nv.info                  --------------------------
	.section	.nv.info,"",@"SHT_CUDA_INFO"
	.align	4


	//----- nvinfo : EIATTR_REGCOUNT
	.align		4
        /*0000*/ 	.byte	0x04, 0x2f
        /*0002*/ 	.short	(.L_1 - .L_0)
	.align		4
.L_0:
        /*0004*/ 	.word	index@(_Z9race_testPjPi)
        /*0008*/ 	.word	0x0000000e


	//----- nvinfo : EIATTR_FRAME_SIZE
	.align		4
.L_1:
        /*000c*/ 	.byte	0x04, 0x11
        /*000e*/ 	.short	(.L_3 - .L_2)
	.align		4
.L_2:
        /*0010*/ 	.word	index@(_Z9race_testPjPi)
        /*0014*/ 	.word	0x00000000


	//----- nvinfo : EIATTR_MIN_STACK_SIZE
	.align		4
.L_3:
        /*0018*/ 	.byte	0x04, 0x12
        /*001a*/ 	.short	(.L_5 - .L_4)
	.align		4
.L_4:
        /*001c*/ 	.word	index@(_Z9race_testPjPi)
        /*0020*/ 	.word	0x00000000
.L_5:


//--------------------- .nv.compat                --------------------------
	.section	.nv.compat,"",@"SHT_CUDA_COMPAT_INFO"
	.align	4
        /*0000*/ 	.byte	0x02, 0x09, 0x00, 0x00, 0x02, 0x02, 0x01, 0x00, 0x02, 0x05, 0x05, 0x00, 0x03, 0x07, 0x01, 0x01
        /*0010*/ 	.byte	0x02, 0x03, 0x00, 0x00, 0x02, 0x06, 0x01, 0x00, 0x04, 0x0b, 0x08, 0x00, 0x09, 0x00, 0x00, 0x00
        /*0020*/ 	.byte	0x00, 0x00, 0x00, 0x00


//--------------------- .nv.info._Z9race_testPjPi --------------------------
	.section	.nv.info._Z9race_testPjPi,"",@"SHT_CUDA_INFO"
	.sectionflags	@""
	.align	4


	//----- nvinfo : EIATTR_CUDA_API_VERSION
	.align		4
        /*0000*/ 	.byte	0x04, 0x37
        /*0002*/ 	.short	(.L_7 - .L_6)
.L_6:
        /*0004*/ 	.word	0x00000082


	//----- nvinfo : EIATTR_KPARAM_INFO
	.align		4
.L_7:
        /*0008*/ 	.byte	0x04, 0x17
        /*000a*/ 	.short	(.L_9 - .L_8)
.L_8:
        /*000c*/ 	.word	0x00000000
        /*0010*/ 	.short	0x0001
        /*0012*/ 	.short	0x0008
        /*0014*/ 	.byte	0x00, 0xf5, 0x21, 0x00


	//----- nvinfo : EIATTR_KPARAM_INFO
	.align		4
.L_9:
        /*0018*/ 	.byte	0x04, 0x17
        /*001a*/ 	.short	(.L_11 - .L_10)
.L_10:
        /*001c*/ 	.word	0x00000000
        /*0020*/ 	.short	0x0000
        /*0022*/ 	.short	0x0000
        /*0024*/ 	.byte	0x00, 0xf5, 0x21, 0x00


	//----- nvinfo : EIATTR_SPARSE_MMA_MASK
	.align		4
.L_11:
        /*0028*/ 	.byte	0x03, 0x50
        /*002a*/ 	.short	0x0000


	//----- nvinfo : EIATTR_MAXREG_COUNT
	.align		4
        /*002c*/ 	.byte	0x03, 0x1b
        /*002e*/ 	.short	0x00ff


	//----- nvinfo : EIATTR_MERCURY_ISA_VERSION
	.align		4
        /*0030*/ 	.byte	0x03, 0x5f
        /*0032*/ 	.short	0x0101


	//----- nvinfo : EIATTR_INT_WARP_WIDE_INSTR_OFFSETS
	.align		4
        /*0034*/ 	.byte	0x04, 0x31
        /*0036*/ 	.short	(.L_13 - .L_12)


	//   ....[0]....
.L_12:
        /*0038*/ 	.word	0x00000020


	//   ....[1]....
        /*003c*/ 	.word	0x000000e0


	//----- nvinfo : EIATTR_VRC_CTA_INIT_COUNT
	.align		4
.L_13:
        /*0040*/ 	.byte	0x02, 0x4a
	.zero		1
	.zero		1


	//----- nvinfo : EIATTR_EXIT_INSTR_OFFSETS
	.align		4
        /*0044*/ 	.byte	0x04, 0x1c
        /*0046*/ 	.short	(.L_15 - .L_14)


	//   ....[0]....
.L_14:
        /*0048*/ 	.word	0x00000120


	//----- nvinfo : EIATTR_CBANK_PARAM_SIZE
	.align		4
.L_15:
        /*004c*/ 	.byte	0x03, 0x19
        /*004e*/ 	.short	0x0010


	//----- nvinfo : EIATTR_PARAM_CBANK
	.align		4
        /*0050*/ 	.byte	0x04, 0x0a
        /*0052*/ 	.short	(.L_17 - .L_16)
	.align		4
.L_16:
        /*0054*/ 	.word	index@(.nv.constant0._Z9race_testPjPi)
        /*0058*/ 	.short	0x0380
        /*005a*/ 	.short	0x0010


	//----- nvinfo : EIATTR_SW_WAR
	.align		4
.L_17:
        /*005c*/ 	.byte	0x04, 0x36
        /*005e*/ 	.short	(.L_19 - .L_18)
.L_18:
        /*0060*/ 	.word	0x00000008
.L_19:


//--------------------- .nv.callgraph             --------------------------
	.section	.nv.callgraph,"",@"SHT_CUDA_CALLGRAPH"
	.align	4
	.sectionentsize	8
	.align		4
        /*0000*/ 	.word	0x00000000
	.align		4
        /*0004*/ 	.word	0xffffffff
	.align		4
        /*0008*/ 	.word	0x00000000
	.align		4
        /*000c*/ 	.word	0xfffffffe
	.align		4
        /*0010*/ 	.word	0x00000000
	.align		4
        /*0014*/ 	.word	0xfffffffd
	.align		4
        /*0018*/ 	.word	0x00000000
	.align		4
        /*001c*/ 	.word	0xfffffffc


//--------------------- .text._Z9race_testPjPi    --------------------------
	.section	.text._Z9race_testPjPi,"ax",@progbits
	.align	128
        .global         _Z9race_testPjPi
        .type           _Z9race_testPjPi,@function
        .size           _Z9race_testPjPi,(.L_x_1 - _Z9race_testPjPi)
        .other          _Z9race_testPjPi,@"STO_CUDA_ENTRY STV_DEFAULT"
_Z9race_testPjPi:
.text._Z9race_testPjPi:
[----:B------:R-:W-:Y:S01]  /*0000*/  LDC R1, c[0x0][0x37c] ;  /* 0x0000df00ff017b82 */ /* 0x000fe20000000800 */
[----:B------:R-:W0:Y:S01]  /*0010*/  S2R R5, SR_LANEID ;  /* 0x0000000000057919 */ /* 0x000e220000000000 */
[----:B------:R-:W-:-:S06]  /*0020*/  VOTEU.ANY UR6, UPT, PT ;  /* 0x0000000000067886 */ /* 0x000fcc00038e0100 */
[----:B------:R-:W1:Y:S01]  /*0030*/  LDC.64 R2, c[0x0][0x380] ;  /* 0x0000e000ff027b82 */ /* 0x000e620000000a00 */
[----:B------:R-:W0:Y:S01]  /*0040*/  FLO.U32 R0, UR6 ;  /* 0x0000000600007d00 */ /* 0x000e2200080e0000 */
[----:B------:R-:W1:Y:S07]  /*0050*/  LDCU.64 UR4, c[0x0][0x358] ;  /* 0x00006b00ff0477ac */ /* 0x000e6e0008000a00 */
[----:B------:R-:W1:Y:S01]  /*0060*/  POPC R11, UR6 ;  /* 0x00000006000b7d09 */ /* 0x000e620008000000 */
[----:B0-----:R-:W-:Y:S01]  /*0070*/  ISETP.EQ.U32.AND P0, PT, R0, R5, PT ;  /* 0x000000050000720c */ /* 0x001fe20003f02070 */
[----:B------:R-:W0:Y:S01]  /*0080*/  S2R R6, SR_LTMASK ;  /* 0x0000000000067919 */ /* 0x000e220000003900 */
[----:B------:R-:W2:Y:S11]  /*0090*/  LDC.64 R4, c[0x0][0x388] ;  /* 0x0000e200ff047b82 */ /* 0x000eb60000000a00 */
[----:B-1----:R-:W3:Y:S01]  /*00a0*/  @P0 ATOMG.E.ADD.STRONG.GPU PT, R3, desc[UR4][R2.64], R11 ;  /* 0x8000000b020309a8 */ /* 0x002ee200081ef104 */
[----:B------:R-:W1:Y:S01]  /*00b0*/  S2R R9, SR_TID.X ;  /* 0x0000000000097919 */ /* 0x000e620000002100 */
[----:B0-----:R-:W-:-:S06]  /*00c0*/  LOP3.LUT R6, R6, UR6, RZ, 0xc0, !PT ;  /* 0x0000000606067c12 */ /* 0x001fcc000f8ec0ff */
[----:B------:R-:W0:Y:S01]  /*00d0*/  POPC R6, R6 ;  /* 0x0000000600067309 */ /* 0x000e220000000000 */
[----:B---3--:R-:W0:Y:S02]  /*00e0*/  SHFL.IDX PT, R7, R3, R0, 0x1f ;  /* 0x00001f0003077589 */ /* 0x008e2400000e0000 */
[----:B0-----:R-:W-:-:S05]  /*00f0*/  IADD3 R7, PT, PT, R7, R6, RZ ;  /* 0x0000000607077210 */ /* 0x001fca0007ffe0ff */
[----:B--2---:R-:W-:-:S05]  /*0100*/  IMAD.WIDE R4, R7, 0x4, R4 ;  /* 0x0000000407047825 */ /* 0x004fca00078e0204 */
[----:B-1----:R-:W-:Y:S01]  /*0110*/  STG.E desc[UR4][R4.64], R9 ;  /* 0x0000000904007986 */ /* 0x002fe2000c101904 */
[----:B------:R-:W-:Y:S05]  /*0120*/  EXIT ;  /* 0x000000000000794d */ /* 0x000fea0003800000 */
.L_x_0:
[----:B------:R-:W-:-:S00]  /*0130*/  BRA `(.L_x_0) ;  /* 0xfffffffc00fc7947 */ /* 0x000fc0000383ffff */
[----:B------:R-:W-:-:S00]  /*0140*/  NOP ;  /* 0x0000000000007918 */ /* 0x000fc00000000000 */
        /* <DEDUP_REMOVED lines=11> */
.L_x_1:


//--------------------- .nv.shared.reserved.0     --------------------------
	.section	.nv.shared.reserved.0,"aw",@nobits
	.weak		__nv_reservedSMEM_offset_0_alias
	.size		__nv_reservedSMEM_offset_0_alias, 0, 64
	.other		__nv_reservedSMEM_offset_0_alias,@"STO_CUDA_RESERVED_SHARED STV_DEFAULT"
__nv_reservedSMEM_offset_0_alias:
	.zero		0
	.zero		64


//--------------------- .nv.constant0._Z9race_testPjPi --------------------------
	.section	.nv.constant0._Z9race_testPjPi,"a",@progbits
	.sectionflags	@""
	.align	4
.nv.constant0._Z9race_testPjPi:
	.zero		912


//--------------------- SYMBOLS --------------------------

	.type		.nv.reservedSmem.offset0,@object
	.size		.nv.reservedSmem.offset0,0x4
